//
// Generated by NVIDIA NVVM Compiler
//
// Compiler Build ID: CL-36424714
// Cuda compilation tools, release 13.0, V13.0.88
// Based on NVVM 20.0.0
//

.version 9.0
.target sm_100
.address_size 64

	// .globl	_Z10testKernelPi
.extern .func  (.param .b32 func_retval0) vprintf
(
	.param .b64 vprintf_param_0,
	.param .b64 vprintf_param_1
)
;
.global .align 8 .u64 m;
.global .align 8 .u64 n;
.global .align 8 .u64 m_v;
.global .align 8 .u64 n_v;
.global .align 4 .u32 A;
.global .align 4 .u32 B;
.global .align 4 .u32 A_v;
.global .align 4 .u32 B_v;
.global .align 1 .b8 $str[12] = {99, 111, 117, 110, 116, 32, 61, 32, 37, 100, 10};

.visible .entry _Z10testKernelPi(
	.param .u64 .ptr .align 1 _Z10testKernelPi_param_0
)
{
	.local .align 8 .b8 	__local_depot0[8];
	.reg .b64 	%SP;
	.reg .b64 	%SPL;
	.reg .pred 	%p<4>;
	.reg .b32 	%r<33>;
	.reg .b64 	%rd<25>;

	mov.u64 	%SPL, __local_depot0;
	cvta.local.u64 	%SP, %SPL;
	ld.param.u64 	%rd3, [_Z10testKernelPi_param_0];
	mov.u32 	%r7, %ctaid.x;
	mov.u32 	%r1, %ntid.x;
	mul.lo.s32 	%r2, %r7, %r1;
	mov.u32 	%r3, %tid.x;
	neg.s32 	%r8, %r3;
	setp.eq.s32 	%p1, %r2, %r8;
	mov.u32 	%r4, %tid.y;
	setp.eq.s32 	%p2, %r4, 0;
	and.pred  	%p3, %p2, %p1;
	@%p3 bra 	$L__BB0_2;
	ld.global.u64 	%rd24, [m];
	ld.u32 	%r9, [%rd24];
	add.s32 	%r32, %r9, 1;
	bra.uni 	$L__BB0_3;
$L__BB0_2:
	mov.u64 	%rd5, A;
	cvta.global.u64 	%rd24, %rd5;
	st.global.u64 	[m], %rd24;
	mov.u64 	%rd6, B;
	cvta.global.u64 	%rd7, %rd6;
	st.global.u64 	[n], %rd7;
	mov.u64 	%rd8, A_v;
	cvta.global.u64 	%rd9, %rd8;
	st.global.u64 	[m_v], %rd9;
	mov.u64 	%rd10, B_v;
	cvta.global.u64 	%rd11, %rd10;
	st.global.u64 	[n_v], %rd11;
	mov.b32 	%r11, 0;
	st.global.u32 	[A], %r11;
	st.global.u32 	[B], %r11;
	st.volatile.global.u32 	[A_v], %r11;
	st.volatile.global.u32 	[B_v], %r11;
	mov.b32 	%r32, 1;
$L__BB0_3:
	add.u64 	%rd12, %SP, 0;
	add.u64 	%rd13, %SPL, 0;
	cvta.to.global.u64 	%rd14, %rd3;
	st.u32 	[%rd24], %r32;
	ld.global.u64 	%rd15, [n];
	ld.u32 	%r12, [%rd15];
	add.s32 	%r13, %r12, 1;
	st.u32 	[%rd15], %r13;
	ld.global.u64 	%rd16, [m_v];
	ld.volatile.u32 	%r14, [%rd16];
	add.s32 	%r15, %r14, 1;
	st.volatile.u32 	[%rd16], %r15;
	ld.global.u64 	%rd17, [n_v];
	ld.volatile.u32 	%r16, [%rd17];
	add.s32 	%r17, %r16, 1;
	st.volatile.u32 	[%rd17], %r17;
	mov.u32 	%r18, %ctaid.y;
	mov.u32 	%r19, %ntid.y;
	mad.lo.s32 	%r20, %r18, %r19, %r4;
	mov.u32 	%r21, %nctaid.x;
	mul.lo.s32 	%r22, %r21, %r1;
	add.s32 	%r23, %r3, %r2;
	mad.lo.s32 	%r24, %r22, %r20, %r23;
	add.s32 	%r25, %r24, 1;
	st.global.u32 	[%rd14], %r25;
	st.local.u32 	[%rd13], %r25;
	mov.u64 	%rd18, $str;
	cvta.global.u64 	%rd19, %rd18;
	{ // callseq 0, 0
	.param .b64 param0;
	st.param.b64 	[param0], %rd19;
	.param .b64 param1;
	st.param.b64 	[param1], %rd12;
	.param .b32 retval0;
	call.uni (retval0), 
	vprintf, 
	(
	param0, 
	param1
	);
	ld.param.b32 	%r26, [retval0];
	} // callseq 0
	ld.global.u64 	%rd20, [m];
	ld.u32 	%r28, [%rd20];
	st.global.u32 	[A], %r28;
	ld.global.u64 	%rd21, [n];
	ld.u32 	%r29, [%rd21];
	st.global.u32 	[B], %r29;
	ld.global.u64 	%rd22, [m_v];
	ld.volatile.u32 	%r30, [%rd22];
	st.global.u32 	[A_v], %r30;
	ld.global.u64 	%rd23, [n_v];
	ld.volatile.u32 	%r31, [%rd23];
	st.global.u32 	[B_v], %r31;
	ret;

}


// ===== COMPILED SASS (sm_100) =====

	.target	sm_100

	.elftype	@"ET_EXEC"


//--------------------- .note.nv.tkinfo           --------------------------
	.section	.note.nv.tkinfo,"",@"SHT_NOTE"
	.sectionflags	@"SHF_NOTE_NV_TKINFO"
	.tkinfo
        /*0018*/ 	.word	0x00000002
        /*0030*/ 	.string	""
        /*0030*/ 	.string	"ptxas"
        /*0030*/ 	.string	"Cuda compilation tools, release 13.0, V13.0.88"
        /*0030*/ 	.string	"Build cuda_13.0.r13.0/compiler.36424714_0"
        /*0030*/ 	.string	"-arch sm_100 -m 64 "



//--------------------- .note.nv.cuinfo           --------------------------
	.section	.note.nv.cuinfo,"",@"SHT_NOTE"
	.sectionflags	@"SHF_NOTE_NV_CUINFO"
        /*0018*/ 	.short	0x0002
        /*001a*/ 	.short	0x0064
        /*001c*/ 	.short	0x0082
	.zero		2


//--------------------- .nv.info                  --------------------------
	.section	.nv.info,"",@"SHT_CUDA_INFO"
	.align	4


	//----- nvinfo : EIATTR_REGCOUNT
	.align		4
        /*0000*/ 	.byte	0x04, 0x2f
        /*0002*/ 	.short	(.L_10 - .L_9)
	.align		4
.L_9:
        /*0004*/ 	.word	index@(_Z10testKernelPi)
        /*0008*/ 	.word	0x00000020


	//----- nvinfo : EIATTR_FRAME_SIZE
	.align		4
.L_10:
        /*000c*/ 	.byte	0x04, 0x11
        /*000e*/ 	.short	(.L_12 - .L_11)
	.align		4
.L_11:
        /*0010*/ 	.word	index@(_Z10testKernelPi)
        /*0014*/ 	.word	0x00000008


	//----- nvinfo : EIATTR_MIN_STACK_SIZE
	.align		4
.L_12:
        /*0018*/ 	.byte	0x04, 0x12
        /*001a*/ 	.short	(.L_14 - .L_13)
	.align		4
.L_13:
        /*001c*/ 	.word	index@(_Z10testKernelPi)
        /*0020*/ 	.word	0x00000008
.L_14:


//--------------------- .nv.compat                --------------------------
	.section	.nv.compat,"",@"SHT_CUDA_COMPAT_INFO"
	.align	4
        /*0000*/ 	.byte	0x02, 0x09, 0x00, 0x00, 0x02, 0x02, 0x01, 0x00, 0x02, 0x05, 0x05, 0x00, 0x03, 0x07, 0x01, 0x01
        /*0010*/ 	.byte	0x02, 0x03, 0x00, 0x00, 0x02, 0x06, 0x01, 0x00, 0x04, 0x0b, 0x08, 0x00, 0x09, 0x00, 0x00, 0x00
        /*0020*/ 	.byte	0x00, 0x00, 0x00, 0x00


//--------------------- .nv.info._Z10testKernelPi --------------------------
	.section	.nv.info._Z10testKernelPi,"",@"SHT_CUDA_INFO"
	.sectionflags	@""
	.align	4


	//----- nvinfo : EIATTR_CUDA_API_VERSION
	.align		4
        /*0000*/ 	.byte	0x04, 0x37
        /*0002*/ 	.short	(.L_16 - .L_15)
.L_15:
        /*0004*/ 	.word	0x00000082


	//----- nvinfo : EIATTR_KPARAM_INFO
	.align		4
.L_16:
        /*0008*/ 	.byte	0x04, 0x17
        /*000a*/ 	.short	(.L_18 - .L_17)
.L_17:
        /*000c*/ 	.word	0x00000000
        /*0010*/ 	.short	0x0000
        /*0012*/ 	.short	0x0000
        /*0014*/ 	.byte	0x00, 0xf5, 0x21, 0x00


	//----- nvinfo : EIATTR_SPARSE_MMA_MASK
	.align		4
.L_18:
        /*0018*/ 	.byte	0x03, 0x50
        /*001a*/ 	.short	0x0000


	//----- nvinfo : EIATTR_MAXREG_COUNT
	.align		4
        /*001c*/ 	.byte	0x03, 0x1b
        /*001e*/ 	.short	0x00ff


	//----- nvinfo : EIATTR_EXTERNS
	.align		4
        /*0020*/ 	.byte	0x04, 0x0f
        /*0022*/ 	.short	(.L_20 - .L_19)


	//   ....[0]....
	.align		4
.L_19:
        /*0024*/ 	.word	index@(vprintf)


	//----- nvinfo : EIATTR_MERCURY_ISA_VERSION
	.align		4
.L_20:
        /*0028*/ 	.byte	0x03, 0x5f
        /*002a*/ 	.short	0x0101


	//----- nvinfo : EIATTR_VRC_CTA_INIT_COUNT
	.align		4
        /*002c*/ 	.byte	0x02, 0x4a
	.zero		1
	.zero		1


	//----- nvinfo : EIATTR_SYSCALL_OFFSETS
	.align		4
        /*0030*/ 	.byte	0x04, 0x46
        /*0032*/ 	.short	(.L_22 - .L_21)


	//   ....[0]....
.L_21:
        /*0034*/ 	.word	0x000004d0


	//----- nvinfo : EIATTR_EXIT_INSTR_OFFSETS
	.align		4
.L_22:
        /*0038*/ 	.byte	0x04, 0x1c
        /*003a*/ 	.short	(.L_24 - .L_23)


	//   ....[0]....
.L_23:
        /*003c*/ 	.word	0x00000620


	//----- nvinfo : EIATTR_CRS_STACK_SIZE
	.align		4
.L_24:
        /*0040*/ 	.byte	0x04, 0x1e
        /*0042*/ 	.short	(.L_26 - .L_25)
.L_25:
        /*0044*/ 	.word	0x00000000


	//----- nvinfo : EIATTR_CBANK_PARAM_SIZE
	.align		4
.L_26:
        /*0048*/ 	.byte	0x03, 0x19
        /*004a*/ 	.short	0x0008


	//----- nvinfo : EIATTR_PARAM_CBANK
	.align		4
        /*004c*/ 	.byte	0x04, 0x0a
        /*004e*/ 	.short	(.L_28 - .L_27)
	.align		4
.L_27:
        /*0050*/ 	.word	index@(.nv.constant0._Z10testKernelPi)
        /*0054*/ 	.short	0x0380
        /*0056*/ 	.short	0x0008


	//----- nvinfo : EIATTR_SW_WAR
	.align		4
.L_28:
        /*0058*/ 	.byte	0x04, 0x36
        /*005a*/ 	.short	(.L_30 - .L_29)
.L_29:
        /*005c*/ 	.word	0x00000008
.L_30:


//--------------------- .nv.callgraph             --------------------------
	.section	.nv.callgraph,"",@"SHT_CUDA_CALLGRAPH"
	.align	4
	.sectionentsize	8
	.align		4
        /*0000*/ 	.word	0x00000000
	.align		4
        /*0004*/ 	.word	0xffffffff
	.align		4
        /*0008*/ 	.word	index@(_Z10testKernelPi)
	.align		4
        /*000c*/ 	.word	index@(vprintf)
	.align		4
        /*0010*/ 	.word	0x00000000
	.align		4
        /*0014*/ 	.word	0xfffffffe
	.align		4
        /*0018*/ 	.word	0x00000000
	.align		4
        /*001c*/ 	.word	0xfffffffd
	.align		4
        /*0020*/ 	.word	0x00000000
	.align		4
        /*0024*/ 	.word	0xfffffffc


//--------------------- .nv.constant4             --------------------------
	.section	.nv.constant4,"a",@progbits
	.align	8
	.align		8
.nv.constant4:
        /*0000*/ 	.dword	vprintf
	.align		8
        /*0008*/ 	.dword	m
	.align		8
        /*0010*/ 	.dword	n
	.align		8
        /*0018*/ 	.dword	m_v
	.align		8
        /*0020*/ 	.dword	n_v
	.align		8
        /*0028*/ 	.dword	A
	.align		8
        /*0030*/ 	.dword	B
	.align		8
        /*0038*/ 	.dword	A_v
	.align		8
        /*0040*/ 	.dword	B_v
	.align		8
        /*0048*/ 	.dword	$str


//--------------------- .text._Z10testKernelPi    --------------------------
	.section	.text._Z10testKernelPi,"ax",@progbits
	.align	128
        .global         _Z10testKernelPi
        .type           _Z10testKernelPi,@function
        .size           _Z10testKernelPi,(.L_x_5 - _Z10testKernelPi)
        .other          _Z10testKernelPi,@"STO_CUDA_ENTRY STV_DEFAULT"
_Z10testKernelPi:
.text._Z10testKernelPi:
[----:B------:R-:W0:Y:S01]  /*0000*/  LDC R1, c[0x0][0x37c] ;  /* 0x0000df00ff017b82 */ /* 0x000e220000000800 */
[----:B------:R-:W1:Y:S07]  /*0010*/  S2R R0, SR_TID.X ;  /* 0x0000000000007919 */ /* 0x000e6e0000002100 */
[----:B------:R-:W2:Y:S01]  /*0020*/  S2UR UR4, SR_CTAID.X ;  /* 0x00000000000479c3 */ /* 0x000ea20000002500 */
[----:B------:R-:W3:Y:S01]  /*0030*/  LDCU UR7, c[0x0][0x2fc] ;  /* 0x00005f80ff0777ac */ /* 0x000ee20008000800 */
[----:B0-----:R-:W-:Y:S01]  /*0040*/  VIADD R1, R1, 0xfffffff8 ;  /* 0xfffffff801017836 */ /* 0x001fe20000000000 */
[----:B------:R-:W0:Y:S01]  /*0050*/  S2R R4, SR_TID.Y ;  /* 0x0000000000047919 */ /* 0x000e220000002200 */
[----:B------:R-:W-:Y:S01]  /*0060*/  BSSY.RECONVERGENT B0, `(.L_x_0) ;  /* 0x0000025000007945 */ /* 0x000fe20003800200 */
[----:B------:R-:W2:Y:S01]  /*0070*/  LDCU UR5, c[0x0][0x360] ;  /* 0x00006c00ff0577ac */ /* 0x000ea20008000800 */
[----:B------:R-:W4:Y:S01]  /*0080*/  LDCU UR6, c[0x0][0x2f8] ;  /* 0x00005f00ff0677ac */ /* 0x000f220008000800 */
[----:B------:R-:W0:Y:S01]  /*0090*/  LDCU.64 UR36, c[0x0][0x358] ;  /* 0x00006b00ff2477ac */ /* 0x000e220008000a00 */
[----:B--2---:R-:W-:Y:S01]  /*00a0*/  UIMAD UR4, UR4, UR5, URZ ;  /* 0x00000005040472a4 */ /* 0x004fe2000f8e02ff */
[----:B----4-:R-:W-:Y:S01]  /*00b0*/  IADD3 R6, P1, PT, R1, UR6, RZ ;  /* 0x0000000601067c10 */ /* 0x010fe2000ff3e0ff */
[----:B-1----:R-:W-:-:S03]  /*00c0*/  IMAD.MOV R2, RZ, RZ, -R0 ;  /* 0x000000ffff027224 */ /* 0x002fc600078e0a00 */
[----:B---3--:R-:W-:Y:S02]  /*00d0*/  IADD3.X R7, PT, PT, RZ, UR7, RZ, P1, !PT ;  /* 0x00000007ff077c10 */ /* 0x008fe40008ffe4ff */
[----:B0-----:R-:W-:Y:S02]  /*00e0*/  ISETP.EQ.AND P2, PT, R4, RZ, PT ;  /* 0x000000ff0400720c */ /* 0x001fe40003f42270 */
[----:B------:R-:W-:-:S13]  /*00f0*/  ISETP.NE.AND P0, PT, R2, UR4, PT ;  /* 0x0000000402007c0c */ /* 0x000fda000bf05270 */
[----:B------:R-:W-:Y:S05]  /*0100*/  @!P0 BRA P2, `(.L_x_1) ;  /* 0x0000000000148947 */ /* 0x000fea0001000000 */
[----:B------:R-:W0:Y:S02]  /*0110*/  LDC.64 R10, c[0x4][0x8] ;  /* 0x01000200ff0a7b82 */ /* 0x000e240000000a00 */
[----:B0-----:R-:W2:Y:S04]  /*0120*/  LDG.E.64 R10, desc[UR36][R10.64] ;  /* 0x000000240a0a7981 */ /* 0x001ea8000c1e1b00 */
[----:B--2---:R-:W2:Y:S02]  /*0130*/  LD.E R2, desc[UR36][R10.64] ;  /* 0x000000240a027980 */ /* 0x004ea4000c101900 */
[----:B--2---:R-:W-:Y:S01]  /*0140*/  VIADD R5, R2, 0x1 ;  /* 0x0000000102057836 */ /* 0x004fe20000000000 */
[----:B------:R-:W-:Y:S06]  /*0150*/  BRA `(.L_x_2) ;  /* 0x0000000000547947 */ /* 0x000fec0003800000 */
.L_x_1:
[----:B------:R-:W0:Y:S01]  /*0160*/  LDC.64 R28, c[0x4][0x8] ;  /* 0x01000200ff1c7b82 */ /* 0x000e220000000a00 */
[----:B------:R-:W-:-:S07]  /*0170*/  HFMA2 R5, -RZ, RZ, 0, 5.9604644775390625e-08 ;  /* 0x00000001ff057431 */ /* 0x000fce00000001ff */
[----:B------:R-:W0:Y:S08]  /*0180*/  LDC.64 R22, c[0x4][0x28] ;  /* 0x01000a00ff167b82 */ /* 0x000e300000000a00 */
[----:B------:R-:W1:Y:S08]  /*0190*/  LDC.64 R2, c[0x4][0x10] ;  /* 0x01000400ff027b82 */ /* 0x000e700000000a00 */
[----:B------:R-:W1:Y:S08]  /*01a0*/  LDC.64 R8, c[0x4][0x30] ;  /* 0x01000c00ff087b82 */ /* 0x000e700000000a00 */
[----:B------:R-:W2:Y:S01]  /*01b0*/  LDC.64 R12, c[0x4][0x18] ;  /* 0x01000600ff0c7b82 */ /* 0x000ea20000000a00 */
[----:B0-----:R0:W-:Y:S07]  /*01c0*/  STG.E.64 desc[UR36][R28.64], R22 ;  /* 0x000000161c007986 */ /* 0x0011ee000c101b24 */
[----:B------:R-:W2:Y:S08]  /*01d0*/  LDC.64 R24, c[0x4][0x38] ;  /* 0x01000e00ff187b82 */ /* 0x000eb00000000a00 */
[----:B------:R-:W3:Y:S01]  /*01e0*/  LDC.64 R14, c[0x4][0x20] ;  /* 0x01000800ff0e7b82 */ /* 0x000ee20000000a00 */
[----:B-1----:R0:W-:Y:S07]  /*01f0*/  STG.E.64 desc[UR36][R2.64], R8 ;  /* 0x0000000802007986 */ /* 0x0021ee000c101b24 */
[----:B------:R-:W3:Y:S08]  /*0200*/  LDC.64 R26, c[0x4][0x40] ;  /* 0x01001000ff1a7b82 */ /* 0x000ef00000000a00 */
[----:B------:R-:W1:Y:S01]  /*0210*/  LDC.64 R10, c[0x4][0x28] ;  /* 0x01000a00ff0a7b82 */ /* 0x000e620000000a00 */
[----:B--2---:R0:W-:Y:S07]  /*0220*/  STG.E.64 desc[UR36][R12.64], R24 ;  /* 0x000000180c007986 */ /* 0x0041ee000c101b24 */
[----:B------:R-:W2:Y:S08]  /*0230*/  LDC.64 R16, c[0x4][0x30] ;  /* 0x01000c00ff107b82 */ /* 0x000eb00000000a00 */
[----:B------:R-:W4:Y:S01]  /*0240*/  LDC.64 R18, c[0x4][0x38] ;  /* 0x01000e00ff127b82 */ /* 0x000f220000000a00 */
[----:B---3--:R0:W-:Y:S07]  /*0250*/  STG.E.64 desc[UR36][R14.64], R26 ;  /* 0x0000001a0e007986 */ /* 0x0081ee000c101b24 */
[----:B------:R-:W3:Y:S01]  /*0260*/  LDC.64 R20, c[0x4][0x40] ;  /* 0x01001000ff147b82 */ /* 0x000ee20000000a00 */
[----:B-1----:R0:W-:Y:S04]  /*0270*/  STG.E desc[UR36][R10.64], RZ ;  /* 0x000000ff0a007986 */ /* 0x0021e8000c101924 */
[----:B--2---:R0:W-:Y:S04]  /*0280*/  STG.E desc[UR36][R16.64], RZ ;  /* 0x000000ff10007986 */ /* 0x0041e8000c101924 */
[----:B----4-:R0:W-:Y:S04]  /*0290*/  STG.E.STRONG.SYS desc[UR36][R18.64], RZ ;  /* 0x000000ff12007986 */ /* 0x0101e8000c115924 */
[----:B---3--:R0:W-:Y:S02]  /*02a0*/  STG.E.STRONG.SYS desc[UR36][R20.64], RZ ;  /* 0x000000ff14007986 */ /* 0x0081e4000c115924 */
.L_x_2:
[----:B------:R-:W-:Y:S05]  /*02b0*/  BSYNC.RECONVERGENT B0 ;  /* 0x0000000000007941 */ /* 0x000fea0003800200 */
.L_x_0:
[----:B0-----:R-:W0:Y:S01]  /*02c0*/  LDC.64 R8, c[0x4][0x10] ;  /* 0x01000400ff087b82 */ /* 0x001e220000000a00 */
[----:B------:R1:W-:Y:S04]  /*02d0*/  ST.E desc[UR36][R10.64], R5 ;  /* 0x000000050a007985 */ /* 0x0003e8000c101924 */
[----:B0-----:R-:W2:Y:S03]  /*02e0*/  LDG.E.64 R8, desc[UR36][R8.64] ;  /* 0x0000002408087981 */ /* 0x001ea6000c1e1b00 */
[----:B------:R-:W0:Y:S01]  /*02f0*/  LDC.64 R12, c[0x4][0x18] ;  /* 0x01000600ff0c7b82 */ /* 0x000e220000000a00 */
[----:B--2---:R-:W2:Y:S02]  /*0300*/  LD.E R2, desc[UR36][R8.64] ;  /* 0x0000002408027980 */ /* 0x004ea4000c101900 */
[----:B--2---:R-:W-:-:S05]  /*0310*/  VIADD R15, R2, 0x1 ;  /* 0x00000001020f7836 */ /* 0x004fca0000000000 */
[----:B------:R2:W-:Y:S04]  /*0320*/  ST.E desc[UR36][R8.64], R15 ;  /* 0x0000000f08007985 */ /* 0x0005e8000c101924 */
[----:B0-----:R-:W3:Y:S01]  /*0330*/  LDG.E.64 R12, desc[UR36][R12.64] ;  /* 0x000000240c0c7981 */ /* 0x001ee2000c1e1b00 */
[----:B------:R-:W0:Y:S03]  /*0340*/  LDC.64 R2, c[0x4][0x20] ;  /* 0x01000800ff027b82 */ /* 0x000e260000000a00 */
[----:B---3--:R-:W3:Y:S02]  /*0350*/  LD.E.STRONG.SYS R14, desc[UR36][R12.64] ;  /* 0x000000240c0e7980 */ /* 0x008ee4000c115900 */
[----:B---3--:R-:W-:-:S05]  /*0360*/  IADD3 R17, PT, PT, R14, 0x1, RZ ;  /* 0x000000010e117810 */ /* 0x008fca0007ffe0ff */
[----:B------:R3:W-:Y:S04]  /*0370*/  ST.E.STRONG.SYS desc[UR36][R12.64], R17 ;  /* 0x000000110c007985 */ /* 0x0007e8000c115924 */
[----:B0-----:R-:W4:Y:S01]  /*0380*/  LDG.E.64 R2, desc[UR36][R2.64] ;  /* 0x0000002402027981 */ /* 0x001f22000c1e1b00 */
[----:B------:R-:W0:Y:S08]  /*0390*/  S2UR UR7, SR_CTAID.Y ;  /* 0x00000000000779c3 */ /* 0x000e300000002600 */
[----:B------:R-:W0:Y:S01]  /*03a0*/  LDC R19, c[0x0][0x364] ;  /* 0x0000d900ff137b82 */ /* 0x000e220000000800 */
[----:B------:R-:W5:Y:S07]  /*03b0*/  LDCU UR6, c[0x0][0x370] ;  /* 0x00006e00ff0677ac */ /* 0x000f6e0008000800 */
[----:B-1----:R-:W1:Y:S01]  /*03c0*/  LDC.64 R10, c[0x0][0x380] ;  /* 0x0000e000ff0a7b82 */ /* 0x002e620000000a00 */
[----:B----4-:R-:W4:Y:S01]  /*03d0*/  LD.E.STRONG.SYS R5, desc[UR36][R2.64] ;  /* 0x0000002402057980 */ /* 0x010f22000c115900 */
[----:B-----5:R-:W-:Y:S01]  /*03e0*/  UIMAD UR5, UR5, UR6, URZ ;  /* 0x00000006050572a4 */ /* 0x020fe2000f8e02ff */
[----:B--2---:R-:W-:Y:S01]  /*03f0*/  VIADD R9, R0, UR4 ;  /* 0x0000000400097c36 */ /* 0x004fe20008000000 */
[----:B------:R-:W-:Y:S01]  /*0400*/  MOV R8, 0x0 ;  /* 0x0000000000087802 */ /* 0x000fe20000000f00 */
[----:B0-----:R-:W-:-:S03]  /*0410*/  IMAD R4, R19, UR7, R4 ;  /* 0x0000000713047c24 */ /* 0x001fc6000f8e0204 */
[----:B---3--:R0:W2:Y:S01]  /*0420*/  LDC.64 R12, c[0x4][R8] ;  /* 0x01000000080c7b82 */ /* 0x0080a20000000a00 */
[----:B------:R-:W-:-:S04]  /*0430*/  IMAD R0, R4, UR5, R9 ;  /* 0x0000000504007c24 */ /* 0x000fc8000f8e0209 */
[----:B------:R-:W-:Y:S01]  /*0440*/  VIADD R0, R0, 0x1 ;  /* 0x0000000100007836 */ /* 0x000fe20000000000 */
[----:B------:R-:W3:Y:S02]  /*0450*/  LDCU.64 UR4, c[0x4][0x48] ;  /* 0x01000900ff0477ac */ /* 0x000ee40008000a00 */
[----:B---3--:R-:W-:Y:S02]  /*0460*/  MOV R4, UR4 ;  /* 0x0000000400047c02 */ /* 0x008fe40008000f00 */
[----:B----4-:R-:W-:Y:S01]  /*0470*/  IADD3 R9, PT, PT, R5, 0x1, RZ ;  /* 0x0000000105097810 */ /* 0x010fe20007ffe0ff */
[----:B------:R-:W-:-:S04]  /*0480*/  IMAD.U32 R5, RZ, RZ, UR5 ;  /* 0x00000005ff057e24 */ /* 0x000fc8000f8e00ff */
[----:B------:R0:W-:Y:S04]  /*0490*/  ST.E.STRONG.SYS desc[UR36][R2.64], R9 ;  /* 0x0000000902007985 */ /* 0x0001e8000c115924 */
[----:B------:R0:W-:Y:S04]  /*04a0*/  STL [R1], R0 ;  /* 0x0000000001007387 */ /* 0x0001e80000100800 */
[----:B-12---:R0:W-:Y:S02]  /*04b0*/  STG.E desc[UR36][R10.64], R0 ;  /* 0x000000000a007986 */ /* 0x0061e4000c101924 */
[----:B------:R-:W-:-:S07]  /*04c0*/  LEPC R20, `(.L_x_3) ;  /* 0x000000001014794e */ /* 0x000fce0000000000 */
[----:B0-----:R-:W-:Y:S05]  /*04d0*/  CALL.ABS.NOINC R12 ;  /* 0x000000000c007343 */ /* 0x001fea0003c00000 */
.L_x_3:
[----:B------:R-:W0:Y:S02]  /*04e0*/  LDC.64 R2, c[0x4][0x8] ;  /* 0x01000200ff027b82 */ /* 0x000e240000000a00 */
[----:B0-----:R-:W2:Y:S06]  /*04f0*/  LDG.E.64 R2, desc[UR36][R2.64] ;  /* 0x0000002402027981 */ /* 0x001eac000c1e1b00 */
[----:B------:R-:W0:Y:S08]  /*0500*/  LDC.64 R8, c[0x4][0x28] ;  /* 0x01000a00ff087b82 */ /* 0x000e300000000a00 */
[----:B------:R-:W1:Y:S01]  /*0510*/  LDC.64 R4, c[0x4][0x10] ;  /* 0x01000400ff047b82 */ /* 0x000e620000000a00 */
[----:B--2---:R-:W0:Y:S04]  /*0520*/  LD.E R15, desc[UR36][R2.64] ;  /* 0x00000024020f7980 */ /* 0x004e28000c101900 */
[----:B0-----:R0:W-:Y:S04]  /*0530*/  STG.E desc[UR36][R8.64], R15 ;  /* 0x0000000f08007986 */ /* 0x0011e8000c101924 */
[----:B-1----:R-:W2:Y:S01]  /*0540*/  LDG.E.64 R4, desc[UR36][R4.64] ;  /* 0x0000002404047981 */ /* 0x002ea2000c1e1b00 */
[----:B------:R-:W1:Y:S08]  /*0550*/  LDC.64 R10, c[0x4][0x30] ;  /* 0x01000c00ff0a7b82 */ /* 0x000e700000000a00 */
[----:B------:R-:W3:Y:S01]  /*0560*/  LDC.64 R6, c[0x4][0x18] ;  /* 0x01000600ff067b82 */ /* 0x000ee20000000a00 */
[----:B--2---:R-:W1:Y:S04]  /*0570*/  LD.E R17, desc[UR36][R4.64] ;  /* 0x0000002404117980 */ /* 0x004e68000c101900 */
[----:B-1----:R-:W-:Y:S04]  /*0580*/  STG.E desc[UR36][R10.64], R17 ;  /* 0x000000110a007986 */ /* 0x002fe8000c101924 */
[----:B---3--:R-:W2:Y:S01]  /*0590*/  LDG.E.64 R6, desc[UR36][R6.64] ;  /* 0x0000002406067981 */ /* 0x008ea2000c1e1b00 */
[----:B------:R-:W1:Y:S08]  /*05a0*/  LDC.64 R12, c[0x4][0x38] ;  /* 0x01000e00ff0c7b82 */ /* 0x000e700000000a00 */
[----:B------:R-:W3:Y:S01]  /*05b0*/  LDC.64 R2, c[0x4][0x20] ;  /* 0x01000800ff027b82 */ /* 0x000ee20000000a00 */
[----:B--2---:R-:W1:Y:S04]  /*05c0*/  LD.E.STRONG.SYS R19, desc[UR36][R6.64] ;  /* 0x0000002406137980 */ /* 0x004e68000c115900 */
[----:B-1----:R-:W-:Y:S04]  /*05d0*/  STG.E desc[UR36][R12.64], R19 ;  /* 0x000000130c007986 */ /* 0x002fe8000c101924 */
[----:B---3--:R-:W0:Y:S01]  /*05e0*/  LDG.E.64 R2, desc[UR36][R2.64] ;  /* 0x0000002402027981 */ /* 0x008e22000c1e1b00 */
[----:B------:R-:W1:Y:S03]  /*05f0*/  LDC.64 R4, c[0x4][0x40] ;  /* 0x01001000ff047b82 */ /* 0x000e660000000a00 */
[----:B0-----:R-:W1:Y:S04]  /*0600*/  LD.E.STRONG.SYS R9, desc[UR36][R2.64] ;  /* 0x0000002402097980 */ /* 0x001e68000c115900 */
[----:B-1----:R-:W-:Y:S01]  /*0610*/  STG.E desc[UR36][R4.64], R9 ;  /* 0x0000000904007986 */ /* 0x002fe2000c101924 */
[----:B------:R-:W-:Y:S05]  /*0620*/  EXIT ;  /* 0x000000000000794d */ /* 0x000fea0003800000 */
.L_x_4:
[----:B------:R-:W-:-:S00]  /*0630*/  BRA `(.L_x_4) ;  /* 0xfffffffc00fc7947 */ /* 0x000fc0000383ffff */
[----:B------:R-:W-:-:S00]  /*0640*/  NOP ;  /* 0x0000000000007918 */ /* 0x000fc00000000000 */
        /* <DEDUP_REMOVED lines=11> */
.L_x_5:


//--------------------- .nv.global.init           --------------------------
	.section	.nv.global.init,"aw",@progbits
.nv.global.init:
	.type		$str,@object
	.size		$str,(.L_8 - $str)
$str:
        /*0000*/ 	.byte	0x63, 0x6f, 0x75, 0x6e, 0x74, 0x20, 0x3d, 0x20, 0x25, 0x64, 0x0a, 0x00
.L_8:


//--------------------- .nv.shared.reserved.0     --------------------------
	.section	.nv.shared.reserved.0,"aw",@nobits
	.weak		__nv_reservedSMEM_offset_0_alias
	.size		__nv_reservedSMEM_offset_0_alias, 0, 64
	.other		__nv_reservedSMEM_offset_0_alias,@"STO_CUDA_RESERVED_SHARED STV_DEFAULT"
__nv_reservedSMEM_offset_0_alias:
	.zero		0
	.zero		64


//--------------------- .nv.global                --------------------------
	.section	.nv.global,"aw",@nobits
	.align	8
.nv.global:
	.type		m_v,@object
	.size		m_v,(m - m_v)
m_v:
	.zero		8
	.type		m,@object
	.size		m,(n_v - m)
m:
	.zero		8
	.type		n_v,@object
	.size		n_v,(n - n_v)
n_v:
	.zero		8
	.type		n,@object
	.size		n,(A_v - n)
n:
	.zero		8
	.type		A_v,@object
	.size		A_v,(A - A_v)
A_v:
	.zero		4
	.type		A,@object
	.size		A,(B_v - A)
A:
	.zero		4
	.type		B_v,@object
	.size		B_v,(B - B_v)
B_v:
	.zero		4
	.type		B,@object
	.size		B,(.L_5 - B)
B:
	.zero		4
.L_5:


//--------------------- .nv.constant0._Z10testKernelPi --------------------------
	.section	.nv.constant0._Z10testKernelPi,"a",@progbits
	.sectionflags	@""
	.align	4
.nv.constant0._Z10testKernelPi:
	.zero		904


//--------------------- SYMBOLS --------------------------

	.type		.nv.reservedSmem.offset0,@object
	.size		.nv.reservedSmem.offset0,0x4
	.type		vprintf,@function
